//
// Generated by NVIDIA NVVM Compiler
//
// Compiler Build ID: CL-36424714
// Cuda compilation tools, release 13.0, V13.0.88
// Based on NVVM 20.0.0
//

.version 9.0
.target sm_100
.address_size 64

	// .globl	traverseDataCUDA

.visible .entry traverseDataCUDA(
	.param .u64 .ptr .align 1 traverseDataCUDA_param_0,
	.param .u64 .ptr .align 1 traverseDataCUDA_param_1,
	.param .u32 traverseDataCUDA_param_2,
	.param .u32 traverseDataCUDA_param_3
)
{
	.reg .pred 	%p<8>;
	.reg .b32 	%r<22>;
	.reg .b32 	%f<9>;
	.reg .b64 	%rd<13>;

	ld.param.u64 	%rd1, [traverseDataCUDA_param_0];
	ld.param.u64 	%rd2, [traverseDataCUDA_param_1];
	ld.param.u32 	%r4, [traverseDataCUDA_param_2];
	ld.param.u32 	%r6, [traverseDataCUDA_param_3];
	mov.u32 	%r7, %tid.y;
	mov.u32 	%r8, %ctaid.y;
	mov.u32 	%r9, %ntid.y;
	mad.lo.s32 	%r10, %r8, %r9, %r7;
	mov.u32 	%r11, %tid.x;
	mov.u32 	%r12, %ctaid.x;
	mov.u32 	%r13, %ntid.x;
	mad.lo.s32 	%r14, %r12, %r13, %r11;
	setp.eq.s32 	%p1, %r10, 0;
	add.s32 	%r15, %r4, -1;
	setp.ge.s32 	%p2, %r10, %r15;
	or.pred  	%p3, %p1, %p2;
	setp.lt.s32 	%p4, %r14, 1;
	or.pred  	%p5, %p4, %p3;
	add.s32 	%r16, %r6, -1;
	setp.ge.s32 	%p6, %r14, %r16;
	or.pred  	%p7, %p5, %p6;
	@%p7 bra 	$L__BB0_2;
	cvta.to.global.u64 	%rd3, %rd2;
	cvta.to.global.u64 	%rd4, %rd1;
	add.s32 	%r17, %r10, -1;
	mad.lo.s32 	%r18, %r6, %r17, %r14;
	mul.wide.s32 	%rd5, %r18, 4;
	add.s64 	%rd6, %rd3, %rd5;
	ld.global.f32 	%f1, [%rd6];
	shl.b32 	%r19, %r6, 1;
	add.s32 	%r20, %r18, %r19;
	mul.wide.s32 	%rd7, %r20, 4;
	add.s64 	%rd8, %rd3, %rd7;
	ld.global.f32 	%f2, [%rd8];
	add.f32 	%f3, %f1, %f2;
	add.s32 	%r21, %r18, %r6;
	mul.wide.s32 	%rd9, %r6, 4;
	add.s64 	%rd10, %rd6, %rd9;
	ld.global.f32 	%f4, [%rd10+-4];
	add.f32 	%f5, %f3, %f4;
	ld.global.f32 	%f6, [%rd10+4];
	add.f32 	%f7, %f5, %f6;
	mul.f32 	%f8, %f7, 0f3E800000;
	mul.wide.s32 	%rd11, %r21, 4;
	add.s64 	%rd12, %rd4, %rd11;
	st.global.f32 	[%rd12], %f8;
$L__BB0_2:
	ret;

}


// ===== COMPILED SASS (sm_100) =====

	.target	sm_100

	.elftype	@"ET_EXEC"


//--------------------- .note.nv.tkinfo           --------------------------
	.section	.note.nv.tkinfo,"",@"SHT_NOTE"
	.sectionflags	@"SHF_NOTE_NV_TKINFO"
	.tkinfo
        /*0018*/ 	.word	0x00000002
        /*0030*/ 	.string	""
        /*0030*/ 	.string	"ptxas"
        /*0030*/ 	.string	"Cuda compilation tools, release 13.0, V13.0.88"
        /*0030*/ 	.string	"Build cuda_13.0.r13.0/compiler.36424714_0"
        /*0030*/ 	.string	"-arch sm_100 -m 64 "



//--------------------- .note.nv.cuinfo           --------------------------
	.section	.note.nv.cuinfo,"",@"SHT_NOTE"
	.sectionflags	@"SHF_NOTE_NV_CUINFO"
        /*0018*/ 	.short	0x0002
        /*001a*/ 	.short	0x0064
        /*001c*/ 	.short	0x0082
	.zero		2


//--------------------- .nv.info                  --------------------------
	.section	.nv.info,"",@"SHT_CUDA_INFO"
	.align	4


	//----- nvinfo : EIATTR_REGCOUNT
	.align		4
        /*0000*/ 	.byte	0x04, 0x2f
        /*0002*/ 	.short	(.L_1 - .L_0)
	.align		4
.L_0:
        /*0004*/ 	.word	index@(traverseDataCUDA)
        /*0008*/ 	.word	0x00000012


	//----- nvinfo : EIATTR_FRAME_SIZE
	.align		4
.L_1:
        /*000c*/ 	.byte	0x04, 0x11
        /*000e*/ 	.short	(.L_3 - .L_2)
	.align		4
.L_2:
        /*0010*/ 	.word	index@(traverseDataCUDA)
        /*0014*/ 	.word	0x00000000


	//----- nvinfo : EIATTR_MIN_STACK_SIZE
	.align		4
.L_3:
        /*0018*/ 	.byte	0x04, 0x12
        /*001a*/ 	.short	(.L_5 - .L_4)
	.align		4
.L_4:
        /*001c*/ 	.word	index@(traverseDataCUDA)
        /*0020*/ 	.word	0x00000000
.L_5:


//--------------------- .nv.compat                --------------------------
	.section	.nv.compat,"",@"SHT_CUDA_COMPAT_INFO"
	.align	4
        /*0000*/ 	.byte	0x02, 0x09, 0x00, 0x00, 0x02, 0x02, 0x01, 0x00, 0x02, 0x05, 0x05, 0x00, 0x03, 0x07, 0x01, 0x01
        /*0010*/ 	.byte	0x02, 0x03, 0x00, 0x00, 0x02, 0x06, 0x01, 0x00, 0x04, 0x0b, 0x08, 0x00, 0x09, 0x00, 0x00, 0x00
        /*0020*/ 	.byte	0x00, 0x00, 0x00, 0x00


//--------------------- .nv.info.traverseDataCUDA --------------------------
	.section	.nv.info.traverseDataCUDA,"",@"SHT_CUDA_INFO"
	.sectionflags	@""
	.align	4


	//----- nvinfo : EIATTR_CUDA_API_VERSION
	.align		4
        /*0000*/ 	.byte	0x04, 0x37
        /*0002*/ 	.short	(.L_7 - .L_6)
.L_6:
        /*0004*/ 	.word	0x00000082


	//----- nvinfo : EIATTR_KPARAM_INFO
	.align		4
.L_7:
        /*0008*/ 	.byte	0x04, 0x17
        /*000a*/ 	.short	(.L_9 - .L_8)
.L_8:
        /*000c*/ 	.word	0x00000000
        /*0010*/ 	.short	0x0003
        /*0012*/ 	.short	0x0014
        /*0014*/ 	.byte	0x00, 0xf0, 0x11, 0x00


	//----- nvinfo : EIATTR_KPARAM_INFO
	.align		4
.L_9:
        /*0018*/ 	.byte	0x04, 0x17
        /*001a*/ 	.short	(.L_11 - .L_10)
.L_10:
        /*001c*/ 	.word	0x00000000
        /*0020*/ 	.short	0x0002
        /*0022*/ 	.short	0x0010
        /*0024*/ 	.byte	0x00, 0xf0, 0x11, 0x00


	//----- nvinfo : EIATTR_KPARAM_INFO
	.align		4
.L_11:
        /*0028*/ 	.byte	0x04, 0x17
        /*002a*/ 	.short	(.L_13 - .L_12)
.L_12:
        /*002c*/ 	.word	0x00000000
        /*0030*/ 	.short	0x0001
        /*0032*/ 	.short	0x0008
        /*0034*/ 	.byte	0x00, 0xf5, 0x21, 0x00


	//----- nvinfo : EIATTR_KPARAM_INFO
	.align		4
.L_13:
        /*0038*/ 	.byte	0x04, 0x17
        /*003a*/ 	.short	(.L_15 - .L_14)
.L_14:
        /*003c*/ 	.word	0x00000000
        /*0040*/ 	.short	0x0000
        /*0042*/ 	.short	0x0000
        /*0044*/ 	.byte	0x00, 0xf5, 0x21, 0x00


	//----- nvinfo : EIATTR_SPARSE_MMA_MASK
	.align		4
.L_15:
        /*0048*/ 	.byte	0x03, 0x50
        /*004a*/ 	.short	0x0000


	//----- nvinfo : EIATTR_MAXREG_COUNT
	.align		4
        /*004c*/ 	.byte	0x03, 0x1b
        /*004e*/ 	.short	0x00ff


	//----- nvinfo : EIATTR_MERCURY_ISA_VERSION
	.align		4
        /*0050*/ 	.byte	0x03, 0x5f
        /*0052*/ 	.short	0x0101


	//----- nvinfo : EIATTR_VRC_CTA_INIT_COUNT
	.align		4
        /*0054*/ 	.byte	0x02, 0x4a
	.zero		1
	.zero		1


	//----- nvinfo : EIATTR_EXIT_INSTR_OFFSETS
	.align		4
        /*0058*/ 	.byte	0x04, 0x1c
        /*005a*/ 	.short	(.L_17 - .L_16)


	//   ....[0]....
.L_16:
        /*005c*/ 	.word	0x00000100


	//   ....[1]....
        /*0060*/ 	.word	0x00000250


	//----- nvinfo : EIATTR_CBANK_PARAM_SIZE
	.align		4
.L_17:
        /*0064*/ 	.byte	0x03, 0x19
        /*0066*/ 	.short	0x0018


	//----- nvinfo : EIATTR_PARAM_CBANK
	.align		4
        /*0068*/ 	.byte	0x04, 0x0a
        /*006a*/ 	.short	(.L_19 - .L_18)
	.align		4
.L_18:
        /*006c*/ 	.word	index@(.nv.constant0.traverseDataCUDA)
        /*0070*/ 	.short	0x0380
        /*0072*/ 	.short	0x0018


	//----- nvinfo : EIATTR_SW_WAR
	.align		4
.L_19:
        /*0074*/ 	.byte	0x04, 0x36
        /*0076*/ 	.short	(.L_21 - .L_20)
.L_20:
        /*0078*/ 	.word	0x00000008
.L_21:


//--------------------- .nv.callgraph             --------------------------
	.section	.nv.callgraph,"",@"SHT_CUDA_CALLGRAPH"
	.align	4
	.sectionentsize	8
	.align		4
        /*0000*/ 	.word	0x00000000
	.align		4
        /*0004*/ 	.word	0xffffffff
	.align		4
        /*0008*/ 	.word	0x00000000
	.align		4
        /*000c*/ 	.word	0xfffffffe
	.align		4
        /*0010*/ 	.word	0x00000000
	.align		4
        /*0014*/ 	.word	0xfffffffd
	.align		4
        /*0018*/ 	.word	0x00000000
	.align		4
        /*001c*/ 	.word	0xfffffffc


//--------------------- .text.traverseDataCUDA    --------------------------
	.section	.text.traverseDataCUDA,"ax",@progbits
	.align	128
        .global         traverseDataCUDA
        .type           traverseDataCUDA,@function
        .size           traverseDataCUDA,(.L_x_1 - traverseDataCUDA)
        .other          traverseDataCUDA,@"STO_CUDA_ENTRY STV_DEFAULT"
traverseDataCUDA:
.text.traverseDataCUDA:
[----:B------:R-:W-:Y:S01]  /*0000*/  LDC R1, c[0x0][0x37c] ;  /* 0x0000df00ff017b82 */ /* 0x000fe20000000800 */
[----:B------:R-:W0:Y:S07]  /*0010*/  S2R R0, SR_TID.Y ;  /* 0x0000000000007919 */ /* 0x000e2e0000002200 */
[----:B------:R-:W0:Y:S01]  /*0020*/  S2UR UR4, SR_CTAID.Y ;  /* 0x00000000000479c3 */ /* 0x000e220000002600 */
[----:B------:R-:W1:Y:S07]  /*0030*/  S2R R4, SR_TID.X ;  /* 0x0000000000047919 */ /* 0x000e6e0000002100 */
[----:B------:R-:W0:Y:S08]  /*0040*/  LDC R5, c[0x0][0x364] ;  /* 0x0000d900ff057b82 */ /* 0x000e300000000800 */
[----:B------:R-:W2:Y:S08]  /*0050*/  LDC.64 R2, c[0x0][0x390] ;  /* 0x0000e400ff027b82 */ /* 0x000eb00000000a00 */
[----:B------:R-:W1:Y:S08]  /*0060*/  S2UR UR5, SR_CTAID.X ;  /* 0x00000000000579c3 */ /* 0x000e700000002500 */
[----:B------:R-:W1:Y:S01]  /*0070*/  LDC R7, c[0x0][0x360] ;  /* 0x0000d800ff077b82 */ /* 0x000e620000000800 */
[----:B0-----:R-:W-:Y:S01]  /*0080*/  IMAD R0, R5, UR4, R0 ;  /* 0x0000000405007c24 */ /* 0x001fe2000f8e0200 */
[----:B--2---:R-:W-:-:S04]  /*0090*/  IADD3 R5, PT, PT, R2, -0x1, RZ ;  /* 0xffffffff02057810 */ /* 0x004fc80007ffe0ff */
[C---:B------:R-:W-:Y:S02]  /*00a0*/  ISETP.GE.AND P0, PT, R0.reuse, R5, PT ;  /* 0x000000050000720c */ /* 0x040fe40003f06270 */
[----:B------:R-:W-:Y:S02]  /*00b0*/  IADD3 R5, PT, PT, R3, -0x1, RZ ;  /* 0xffffffff03057810 */ /* 0x000fe40007ffe0ff */
[----:B------:R-:W-:Y:S01]  /*00c0*/  ISETP.EQ.OR P0, PT, R0, RZ, P0 ;  /* 0x000000ff0000720c */ /* 0x000fe20000702670 */
[----:B-1----:R-:W-:-:S05]  /*00d0*/  IMAD R2, R7, UR5, R4 ;  /* 0x0000000507027c24 */ /* 0x002fca000f8e0204 */
[----:B------:R-:W-:-:S04]  /*00e0*/  ISETP.LT.OR P0, PT, R2, 0x1, P0 ;  /* 0x000000010200780c */ /* 0x000fc80000701670 */
[----:B------:R-:W-:-:S13]  /*00f0*/  ISETP.GE.OR P0, PT, R2, R5, P0 ;  /* 0x000000050200720c */ /* 0x000fda0000706670 */
[----:B------:R-:W-:Y:S05]  /*0100*/  @P0 EXIT ;  /* 0x000000000000094d */ /* 0x000fea0003800000 */
[----:B------:R-:W0:Y:S01]  /*0110*/  LDC.64 R6, c[0x0][0x388] ;  /* 0x0000e200ff067b82 */ /* 0x000e220000000a00 */
[----:B------:R-:W-:Y:S01]  /*0120*/  IADD3 R0, PT, PT, R0, -0x1, RZ ;  /* 0xffffffff00007810 */ /* 0x000fe20007ffe0ff */
[----:B------:R-:W1:Y:S04]  /*0130*/  LDCU.64 UR4, c[0x0][0x358] ;  /* 0x00006b00ff0477ac */ /* 0x000e680008000a00 */
[----:B------:R-:W-:Y:S02]  /*0140*/  IMAD R0, R0, R3, R2 ;  /* 0x0000000300007224 */ /* 0x000fe400078e0202 */
[----:B------:R-:W2:Y:S03]  /*0150*/  LDC.64 R10, c[0x0][0x380] ;  /* 0x0000e000ff0a7b82 */ /* 0x000ea60000000a00 */
[----:B------:R-:W-:Y:S01]  /*0160*/  LEA R9, R3, R0, 0x1 ;  /* 0x0000000003097211 */ /* 0x000fe200078e08ff */
[----:B0-----:R-:W-:-:S04]  /*0170*/  IMAD.WIDE R4, R0, 0x4, R6 ;  /* 0x0000000400047825 */ /* 0x001fc800078e0206 */
[----:B------:R-:W-:Y:S01]  /*0180*/  IMAD.WIDE R6, R9, 0x4, R6 ;  /* 0x0000000409067825 */ /* 0x000fe200078e0206 */
[----:B-1----:R-:W3:Y:S03]  /*0190*/  LDG.E R2, desc[UR4][R4.64] ;  /* 0x0000000404027981 */ /* 0x002ee6000c1e1900 */
[----:B------:R-:W-:Y:S02]  /*01a0*/  IMAD.WIDE R8, R3, 0x4, R4 ;  /* 0x0000000403087825 */ /* 0x000fe400078e0204 */
[----:B------:R-:W3:Y:S04]  /*01b0*/  LDG.E R7, desc[UR4][R6.64] ;  /* 0x0000000406077981 */ /* 0x000ee8000c1e1900 */
[----:B------:R-:W4:Y:S04]  /*01c0*/  LDG.E R13, desc[UR4][R8.64+-0x4] ;  /* 0xfffffc04080d7981 */ /* 0x000f28000c1e1900 */
[----:B------:R-:W5:Y:S01]  /*01d0*/  LDG.E R15, desc[UR4][R8.64+0x4] ;  /* 0x00000404080f7981 */ /* 0x000f62000c1e1900 */
[----:B------:R-:W-:Y:S01]  /*01e0*/  IADD3 R3, PT, PT, R0, R3, RZ ;  /* 0x0000000300037210 */ /* 0x000fe20007ffe0ff */
[----:B---3--:R-:W-:-:S04]  /*01f0*/  FADD R2, R2, R7 ;  /* 0x0000000702027221 */ /* 0x008fc80000000000 */
[----:B----4-:R-:W-:-:S04]  /*0200*/  FADD R2, R2, R13 ;  /* 0x0000000d02027221 */ /* 0x010fc80000000000 */
[----:B-----5:R-:W-:Y:S01]  /*0210*/  FADD R15, R2, R15 ;  /* 0x0000000f020f7221 */ /* 0x020fe20000000000 */
[----:B--2---:R-:W-:-:S04]  /*0220*/  IMAD.WIDE R2, R3, 0x4, R10 ;  /* 0x0000000403027825 */ /* 0x004fc800078e020a */
[----:B------:R-:W-:-:S05]  /*0230*/  FMUL R15, R15, 0.25 ;  /* 0x3e8000000f0f7820 */ /* 0x000fca0000400000 */
[----:B------:R-:W-:Y:S01]  /*0240*/  STG.E desc[UR4][R2.64], R15 ;  /* 0x0000000f02007986 */ /* 0x000fe2000c101904 */
[----:B------:R-:W-:Y:S05]  /*0250*/  EXIT ;  /* 0x000000000000794d */ /* 0x000fea0003800000 */
.L_x_0:
[----:B------:R-:W-:-:S00]  /*0260*/  BRA `(.L_x_0) ;  /* 0xfffffffc00fc7947 */ /* 0x000fc0000383ffff */
[----:B------:R-:W-:-:S00]  /*0270*/  NOP ;  /* 0x0000000000007918 */ /* 0x000fc00000000000 */
        /* <DEDUP_REMOVED lines=8> */
.L_x_1:


//--------------------- .nv.shared.reserved.0     --------------------------
	.section	.nv.shared.reserved.0,"aw",@nobits
	.weak		__nv_reservedSMEM_offset_0_alias
	.size		__nv_reservedSMEM_offset_0_alias, 0, 64
	.other		__nv_reservedSMEM_offset_0_alias,@"STO_CUDA_RESERVED_SHARED STV_DEFAULT"
__nv_reservedSMEM_offset_0_alias:
	.zero		0
	.zero		64


//--------------------- .nv.constant0.traverseDataCUDA --------------------------
	.section	.nv.constant0.traverseDataCUDA,"a",@progbits
	.sectionflags	@""
	.align	4
.nv.constant0.traverseDataCUDA:
	.zero		920


//--------------------- SYMBOLS --------------------------

	.type		.nv.reservedSmem.offset0,@object
	.size		.nv.reservedSmem.offset0,0x4
